	.headerflags	@"EF_CUDA_TEXMODE_UNIFIED EF_CUDA_64BIT_ADDRESS EF_CUDA_ACCELERATORS EF_CUDA_SM90 EF_CUDA_VIRTUAL_SM(EF_CUDA_SM90)"
	.elftype	@"ET_EXEC"


//--------------------- .nv.info                  --------------------------
	.section	.nv.info,"",@"SHT_CUDA_INFO"
	.align	4


	//----- nvinfo : EIATTR_REGCOUNT
	.align		4
        /*0000*/ 	.byte	0x04, 0x2f
        /*0002*/ 	.short	(.L_3 - .L_2)
	.align		4
.L_2:
        /*0004*/ 	.word	index@(triton_poi_fused__native_batch_norm_legit_no_training_relu_4)
        /*0008*/ 	.word	0x00000020


	//----- nvinfo : EIATTR_MIN_STACK_SIZE
	.align		4
.L_3:
        /*000c*/ 	.byte	0x04, 0x12
        /*000e*/ 	.short	(.L_5 - .L_4)
	.align		4
.L_4:
        /*0010*/ 	.word	index@(triton_poi_fused__native_batch_norm_legit_no_training_relu_4)
        /*0014*/ 	.word	0x00000000


	//----- nvinfo : EIATTR_FRAME_SIZE
	.align		4
.L_5:
        /*0018*/ 	.byte	0x04, 0x11
        /*001a*/ 	.short	(.L_7 - .L_6)
	.align		4
.L_6:
        /*001c*/ 	.word	index@(triton_poi_fused__native_batch_norm_legit_no_training_relu_4)
        /*0020*/ 	.word	0x00000000


	//----- nvinfo : EIATTR_MIN_STACK_SIZE
	.align		4
.L_7:
        /*0024*/ 	.byte	0x04, 0x12
        /*0026*/ 	.short	(.L_9 - .L_8)
	.align		4
.L_8:
        /*0028*/ 	.word	index@(triton_poi_fused__native_batch_norm_legit_no_training_relu_4)
        /*002c*/ 	.word	0x00000000
.L_9:


//--------------------- .nv.info.triton_poi_fused__native_batch_norm_legit_no_training_relu_4 --------------------------
	.section	.nv.info.triton_poi_fused__native_batch_norm_legit_no_training_relu_4,"",@"SHT_CUDA_INFO"
	.sectionflags	@""
	.align	4


	//----- nvinfo : EIATTR_CUDA_API_VERSION
	.align		4
        /*0000*/ 	.byte	0x04, 0x37
        /*0002*/ 	.short	(.L_11 - .L_10)
.L_10:
        /*0004*/ 	.word	0x0000007c


	//----- nvinfo : EIATTR_KPARAM_INFO
	.align		4
.L_11:
        /*0008*/ 	.byte	0x04, 0x17
        /*000a*/ 	.short	(.L_13 - .L_12)
.L_12:
        /*000c*/ 	.word	0x00000000
        /*0010*/ 	.short	0x0006
        /*0012*/ 	.short	0x0030
        /*0014*/ 	.byte	0x00, 0xf0, 0x11, 0x00


	//----- nvinfo : EIATTR_KPARAM_INFO
	.align		4
.L_13:
        /*0018*/ 	.byte	0x04, 0x17
        /*001a*/ 	.short	(.L_15 - .L_14)
.L_14:
        /*001c*/ 	.word	0x00000000
        /*0020*/ 	.short	0x0005
        /*0022*/ 	.short	0x0028
        /*0024*/ 	.byte	0x00, 0xf4, 0x21, 0x00


	//----- nvinfo : EIATTR_KPARAM_INFO
	.align		4
.L_15:
        /*0028*/ 	.byte	0x04, 0x17
        /*002a*/ 	.short	(.L_17 - .L_16)
.L_16:
        /*002c*/ 	.word	0x00000000
        /*0030*/ 	.short	0x0004
        /*0032*/ 	.short	0x0020
        /*0034*/ 	.byte	0x00, 0xf4, 0x21, 0x00


	//----- nvinfo : EIATTR_KPARAM_INFO
	.align		4
.L_17:
        /*0038*/ 	.byte	0x04, 0x17
        /*003a*/ 	.short	(.L_19 - .L_18)
.L_18:
        /*003c*/ 	.word	0x00000000
        /*0040*/ 	.short	0x0003
        /*0042*/ 	.short	0x0018
        /*0044*/ 	.byte	0x00, 0xf4, 0x21, 0x00


	//----- nvinfo : EIATTR_KPARAM_INFO
	.align		4
.L_19:
        /*0048*/ 	.byte	0x04, 0x17
        /*004a*/ 	.short	(.L_21 - .L_20)
.L_20:
        /*004c*/ 	.word	0x00000000
        /*0050*/ 	.short	0x0002
        /*0052*/ 	.short	0x0010
        /*0054*/ 	.byte	0x00, 0xf4, 0x21, 0x00


	//----- nvinfo : EIATTR_KPARAM_INFO
	.align		4
.L_21:
        /*0058*/ 	.byte	0x04, 0x17
        /*005a*/ 	.short	(.L_23 - .L_22)
.L_22:
        /*005c*/ 	.word	0x00000000
        /*0060*/ 	.short	0x0001
        /*0062*/ 	.short	0x0008
        /*0064*/ 	.byte	0x00, 0xf4, 0x21, 0x00


	//----- nvinfo : EIATTR_KPARAM_INFO
	.align		4
.L_23:
        /*0068*/ 	.byte	0x04, 0x17
        /*006a*/ 	.short	(.L_25 - .L_24)
.L_24:
        /*006c*/ 	.word	0x00000000
        /*0070*/ 	.short	0x0000
        /*0072*/ 	.short	0x0000
        /*0074*/ 	.byte	0x00, 0xf4, 0x21, 0x00


	//----- nvinfo : EIATTR_SPARSE_MMA_MASK
	.align		4
.L_25:
        /*0078*/ 	.byte	0x03, 0x50
        /*007a*/ 	.short	0x0000


	//----- nvinfo : EIATTR_MAXREG_COUNT
	.align		4
        /*007c*/ 	.byte	0x03, 0x1b
        /*007e*/ 	.short	0x00ff


	//----- nvinfo : EIATTR_EXIT_INSTR_OFFSETS
	.align		4
        /*0080*/ 	.byte	0x04, 0x1c
        /*0082*/ 	.short	(.L_27 - .L_26)


	//   ....[0]....
.L_26:
        /*0084*/ 	.word	0x00000710


	//----- nvinfo : EIATTR_REQNTID
	.align		4
.L_27:
        /*0088*/ 	.byte	0x04, 0x10
        /*008a*/ 	.short	(.L_29 - .L_28)
.L_28:
        /*008c*/ 	.word	0x00000080
        /*0090*/ 	.word	0x00000001
        /*0094*/ 	.word	0x00000001


	//----- nvinfo : EIATTR_CBANK_PARAM_SIZE
	.align		4
.L_29:
        /*0098*/ 	.byte	0x03, 0x19
        /*009a*/ 	.short	0x0034


	//----- nvinfo : EIATTR_PARAM_CBANK
	.align		4
        /*009c*/ 	.byte	0x04, 0x0a
        /*009e*/ 	.short	(.L_31 - .L_30)
	.align		4
.L_30:
        /*00a0*/ 	.word	index@(.nv.constant0.triton_poi_fused__native_batch_norm_legit_no_training_relu_4)
        /*00a4*/ 	.short	0x0210
        /*00a6*/ 	.short	0x0034


	//----- nvinfo : EIATTR_SW_WAR
	.align		4
.L_31:
        /*00a8*/ 	.byte	0x04, 0x36
        /*00aa*/ 	.short	(.L_33 - .L_32)
.L_32:
        /*00ac*/ 	.word	0x00000008
.L_33:


//--------------------- .nv.callgraph             --------------------------
	.section	.nv.callgraph,"",@"SHT_CUDA_CALLGRAPH"
	.align	4
	.sectionentsize	8
	.align		4
        /*0000*/ 	.word	0x00000000
	.align		4
        /*0004*/ 	.word	0xffffffff
	.align		4
        /*0008*/ 	.word	0x00000000
	.align		4
        /*000c*/ 	.word	0xfffffffe
	.align		4
        /*0010*/ 	.word	0x00000000
	.align		4
        /*0014*/ 	.word	0xfffffffd
	.align		4
        /*0018*/ 	.word	0x00000000
	.align		4
        /*001c*/ 	.word	0xfffffffc


//--------------------- .nv.constant4             --------------------------
	.section	.nv.constant4,"a",@progbits
	.align	8
	.align		8
.nv.constant4:
        /*0000*/ 	.dword	_$_str
	.align		8
        /*0008*/ 	.dword	_$_str_$_2


//--------------------- .text.triton_poi_fused__native_batch_norm_legit_no_training_relu_4 --------------------------
	.section	.text.triton_poi_fused__native_batch_norm_legit_no_training_relu_4,"ax",@progbits
	.align	128
        .global         triton_poi_fused__native_batch_norm_legit_no_training_relu_4
        .type           triton_poi_fused__native_batch_norm_legit_no_training_relu_4,@function
        .size           triton_poi_fused__native_batch_norm_legit_no_training_relu_4,(.L_x_1 - triton_poi_fused__native_batch_norm_legit_no_training_relu_4)
        .other          triton_poi_fused__native_batch_norm_legit_no_training_relu_4,@"STO_CUDA_ENTRY STV_DEFAULT"
triton_poi_fused__native_batch_norm_legit_no_training_relu_4:
.text.triton_poi_fused__native_batch_norm_legit_no_training_relu_4:
[----:B------:R-:W-:Y:S01]  /*0000*/  LDC R1, c[0x0][0x28] ;  /* 0x00000a00ff017b82 */ /* 0x000fe20000000800 */
[----:B------:R-:W1:Y:S07]  /*0010*/  S2R R0, SR_TID.X ;  /* 0x0000000000007919 */ /* 0x000e6e0000002100 */
[----:B------:R-:W2:Y:S01]  /*0020*/  LDC.64 R4, c[0x0][0x220] ;  /* 0x00008800ff047b82 */ /* 0x000ea20000000a00 */
[----:B------:R-:W-:Y:S01]  /*0030*/  ULDC.64 UR4, c[0x0][0x208] ;  /* 0x0000820000047ab9 */ /* 0x000fe20000000a00 */
[----:B------:R-:W3:Y:S06]  /*0040*/  S2R R7, SR_CTAID.X ;  /* 0x0000000000077919 */ /* 0x000eec0000002500 */
[----:B------:R-:W4:Y:S08]  /*0050*/  LDC.64 R12, c[0x0][0x218] ;  /* 0x00008600ff0c7b82 */ /* 0x000f300000000a00 */
[----:B------:R-:W5:Y:S08]  /*0060*/  LDC.64 R22, c[0x0][0x210] ;  /* 0x00008400ff167b82 */ /* 0x000f700000000a00 */
[----:B------:R-:W5:Y:S01]  /*0070*/  LDC.64 R20, c[0x0][0x228] ;  /* 0x00008a00ff147b82 */ /* 0x000f620000000a00 */
[----:B-1----:R-:W-:-:S07]  /*0080*/  SHF.L.U32 R0, R0, 0x2, RZ ;  /* 0x0000000200007819 */ /* 0x002fce00000006ff */
[----:B------:R-:W1:Y:S01]  /*0090*/  LDC.64 R24, c[0x0][0x230] ;  /* 0x00008c00ff187b82 */ /* 0x000e620000000a00 */
[----:B---3--:R-:W-:Y:S02]  /*00a0*/  SHF.R.S32.HI R3, RZ, 0x15, R7 ;  /* 0x00000015ff037819 */ /* 0x008fe40000011407 */
[----:B------:R-:W-:Y:S02]  /*00b0*/  LOP3.LUT R0, R0, 0x1fc, RZ, 0xc0, !PT ;  /* 0x000001fc00007812 */ /* 0x000fe400078ec0ff */
[----:B------:R-:W-:Y:S02]  /*00c0*/  SGXT R3, R3, 0x1 ;  /* 0x000000010303781a */ /* 0x000fe40000000200 */
[----:B------:R-:W-:-:S04]  /*00d0*/  LEA R0, R7, R0, 0xa ;  /* 0x0000000007007211 */ /* 0x000fc800078e50ff */
[----:B------:R-:W-:-:S04]  /*00e0*/  LEA.HI R3, R3, R0, RZ, 0x8 ;  /* 0x0000000003037211 */ /* 0x000fc800078f40ff */
[----:B------:R-:W-:-:S04]  /*00f0*/  LOP3.LUT R3, R3, 0xffffff00, RZ, 0xc0, !PT ;  /* 0xffffff0003037812 */ /* 0x000fc800078ec0ff */
[----:B------:R-:W-:-:S05]  /*0100*/  IADD3 R3, R0, -R3, RZ ;  /* 0x8000000300037210 */ /* 0x000fca0007ffe0ff */
[----:B--2---:R-:W-:-:S06]  /*0110*/  IMAD.WIDE R4, R3, 0x4, R4 ;  /* 0x0000000403047825 */ /* 0x004fcc00078e0204 */
[----:B------:R-:W2:Y:S01]  /*0120*/  LDG.E.EL.128 R4, desc[UR4][R4.64] ;  /* 0x0000000404047981 */ /* 0x000ea2000c2e1d00 */
[----:B----4-:R-:W-:-:S04]  /*0130*/  IMAD.WIDE R12, R3, 0x4, R12 ;  /* 0x00000004030c7825 */ /* 0x010fc800078e020c */
[----:B-----5:R-:W-:Y:S02]  /*0140*/  IMAD.WIDE R22, R0, 0x4, R22 ;  /* 0x0000000400167825 */ /* 0x020fe400078e0216 */
[----:B------:R-:W3:Y:S02]  /*0150*/  LDG.E.EL.128 R12, desc[UR4][R12.64] ;  /* 0x000000040c0c7981 */ /* 0x000ee4000c2e1d00 */
[C---:B0-----:R-:W-:Y:S02]  /*0160*/  IMAD.WIDE R20, R3.reuse, 0x4, R20 ;  /* 0x0000000403147825 */ /* 0x041fe400078e0214 */
[----:B------:R-:W3:Y:S02]  /*0170*/  LDG.E.128 R16, desc[UR4][R22.64+0x800] ;  /* 0x0008000416107981 */ /* 0x000ee4000c1e1d00 */
[----:B-1----:R-:W-:-:S04]  /*0180*/  IMAD.WIDE R24, R3, 0x4, R24 ;  /* 0x0000000403187825 */ /* 0x002fc800078e0218 */
[----:B--2---:R-:W-:Y:S01]  /*0190*/  FADD R6, R6, 0.0010000000474974513054 ;  /* 0x3a83126f06067421 */ /* 0x004fe20000000000 */
[----:B------:R-:W-:Y:S01]  /*01a0*/  FADD R2, R4, 0.0010000000474974513054 ;  /* 0x3a83126f04027421 */ /* 0x000fe20000000000 */
[----:B------:R-:W-:-:S03]  /*01b0*/  FADD R8, R5, 0.0010000000474974513054 ;  /* 0x3a83126f05087421 */ /* 0x000fc60000000000 */
[----:B------:R-:W0:Y:S08]  /*01c0*/  MUFU.SQRT R26, R2 ;  /* 0x00000002001a7308 */ /* 0x000e300000002000 */
[----:B------:R-:W1:Y:S01]  /*01d0*/  MUFU.SQRT R6, R6 ;  /* 0x0000000600067308 */ /* 0x000e620000002000 */
[----:B0-----:R-:W-:-:S07]  /*01e0*/  FSETP.GT.AND P0, PT, R26, 8.50705917302346158658e+37, PT ;  /* 0x7e8000001a00780b */ /* 0x001fce0003f04000 */
[----:B------:R0:W2:Y:S01]  /*01f0*/  MUFU.SQRT R27, R8 ;  /* 0x00000008001b7308 */ /* 0x0000a20000002000 */
[----:B------:R-:W-:Y:S02]  /*0200*/  FSETP.GEU.AND P3, PT, R26, 1.175494350822287508e-38, PT ;  /* 0x008000001a00780b */ /* 0x000fe40003f6e000 */
[C---:B-1----:R-:W-:Y:S02]  /*0210*/  FSETP.GT.AND P2, PT, R6.reuse, 8.50705917302346158658e+37, PT ;  /* 0x7e8000000600780b */ /* 0x042fe40003f44000 */
[----:B------:R-:W-:Y:S01]  /*0220*/  FSETP.GEU.AND P5, PT, R6, 1.175494350822287508e-38, PT ;  /* 0x008000000600780b */ /* 0x000fe20003fae000 */
[----:B------:R-:W-:Y:S01]  /*0230*/  HFMA2.MMA R2, -RZ, RZ, 1.625, 0 ;  /* 0x3e800000ff027435 */ /* 0x000fe200000001ff */
[----:B0-----:R-:W4:Y:S01]  /*0240*/  LDG.E.128 R8, desc[UR4][R22.64] ;  /* 0x0000000416087981 */ /* 0x001f22000c1e1d00 */
[----:B------:R-:W-:Y:S01]  /*0250*/  @P0 FMUL R26, R26, 0.25 ;  /* 0x3e8000001a1a0820 */ /* 0x000fe20000400000 */
[----:B--2---:R-:W-:-:S05]  /*0260*/  FSETP.GT.AND P1, PT, R27, 8.50705917302346158658e+37, PT ;  /* 0x7e8000001b00780b */ /* 0x004fca0003f24000 */
[----:B------:R-:W-:Y:S01]  /*0270*/  @!P3 FMUL R26, R26, 16777216 ;  /* 0x4b8000001a1ab820 */ /* 0x000fe20000400000 */
[C---:B------:R-:W-:Y:S01]  /*0280*/  FSETP.GEU.AND P4, PT, R27.reuse, 1.175494350822287508e-38, PT ;  /* 0x008000001b00780b */ /* 0x040fe20003f8e000 */
[----:B------:R-:W-:Y:S02]  /*0290*/  @P2 FMUL R6, R6, 0.25 ;  /* 0x3e80000006062820 */ /* 0x000fe40000400000 */
[----:B------:R0:W1:Y:S01]  /*02a0*/  MUFU.RCP R5, R26 ;  /* 0x0000001a00057308 */ /* 0x0000620000001000 */
[----:B------:R-:W2:Y:S01]  /*02b0*/  LDG.E.EL.128 R20, desc[UR4][R20.64] ;  /* 0x0000000414147981 */ /* 0x000ea2000c2e1d00 */
[----:B------:R-:W-:Y:S02]  /*02c0*/  @!P5 FMUL R6, R6, 16777216 ;  /* 0x4b8000000606d820 */ /* 0x000fe40000400000 */
[----:B------:R-:W-:-:S04]  /*02d0*/  @P1 FMUL R27, R27, 0.25 ;  /* 0x3e8000001b1b1820 */ /* 0x000fc80000400000 */
[----:B------:R-:W5:Y:S02]  /*02e0*/  MUFU.RCP R6, R6 ;  /* 0x0000000600067308 */ /* 0x000f640000001000 */
[----:B------:R-:W-:Y:S01]  /*02f0*/  @!P4 FMUL R27, R27, 16777216 ;  /* 0x4b8000001b1bc820 */ /* 0x000fe20000400000 */
[----:B0-----:R-:W-:-:S05]  /*0300*/  FSEL R26, R2, 1, P0 ;  /* 0x3f800000021a7808 */ /* 0x001fca0000000000 */
[----:B------:R0:W-:Y:S01]  /*0310*/  MUFU.RCP R4, R27 ;  /* 0x0000001b00047308 */ /* 0x0001e20000001000 */
[----:B------:R-:W-:Y:S01]  /*0320*/  @!P3 FMUL R26, R26, 16777216 ;  /* 0x4b8000001a1ab820 */ /* 0x000fe20000400000 */
[----:B0-----:R-:W-:-:S03]  /*0330*/  FSEL R27, R2, 1, P2 ;  /* 0x3f800000021b7808 */ /* 0x001fc60001000000 */
[----:B-1----:R-:W-:Y:S02]  /*0340*/  FMUL R3, R5, R26 ;  /* 0x0000001a05037220 */ /* 0x002fe40000400000 */
[----:B------:R-:W-:-:S04]  /*0350*/  @!P5 FMUL R27, R27, 16777216 ;  /* 0x4b8000001b1bd820 */ /* 0x000fc80000400000 */
[----:B-----5:R-:W-:Y:S02]  /*0360*/  FMUL R5, R6, R27 ;  /* 0x0000001b06057220 */ /* 0x020fe40000400000 */
[----:B------:R-:W2:Y:S01]  /*0370*/  LDG.E.EL.128 R24, desc[UR4][R24.64] ;  /* 0x0000000418187981 */ /* 0x000ea2000c2e1d00 */
[----:B------:R-:W-:-:S04]  /*0380*/  FADD R7, R7, 0.0010000000474974513054 ;  /* 0x3a83126f07077421 */ /* 0x000fc80000000000 */
[----:B------:R0:W1:Y:S01]  /*0390*/  MUFU.SQRT R28, R7 ;  /* 0x00000007001c7308 */ /* 0x0000620000002000 */
[----:B------:R-:W-:Y:S01]  /*03a0*/  FSEL R29, R2, 1, P1 ;  /* 0x3f800000021d7808 */ /* 0x000fe20000800000 */
[----:B0-----:R-:W0:Y:S01]  /*03b0*/  LDC.64 R6, c[0x0][0x238] ;  /* 0x00008e00ff067b82 */ /* 0x001e220000000a00 */
[C---:B-1----:R-:W-:Y:S02]  /*03c0*/  FSETP.GT.AND P0, PT, R28.reuse, 8.50705917302346158658e+37, PT ;  /* 0x7e8000001c00780b */ /* 0x042fe40003f04000 */
[----:B------:R-:W-:-:S11]  /*03d0*/  FSETP.GEU.AND P1, PT, R28, 1.175494350822287508e-38, PT ;  /* 0x008000001c00780b */ /* 0x000fd60003f2e000 */
[----:B------:R-:W-:-:S04]  /*03e0*/  @P0 FMUL R28, R28, 0.25 ;  /* 0x3e8000001c1c0820 */ /* 0x000fc80000400000 */
[----:B------:R-:W-:Y:S01]  /*03f0*/  @!P1 FMUL R28, R28, 16777216 ;  /* 0x4b8000001c1c9820 */ /* 0x000fe20000400000 */
[----:B------:R-:W-:-:S05]  /*0400*/  @!P4 FMUL R29, R29, 16777216 ;  /* 0x4b8000001d1dc820 */ /* 0x000fca0000400000 */
[----:B------:R-:W1:Y:S01]  /*0410*/  MUFU.RCP R28, R28 ;  /* 0x0000001c001c7308 */ /* 0x000e620000001000 */
[----:B------:R-:W-:Y:S01]  /*0420*/  FMUL R4, R4, R29 ;  /* 0x0000001d04047220 */ /* 0x000fe20000400000 */
[----:B------:R-:W-:-:S05]  /*0430*/  FSEL R29, R2, 1, P0 ;  /* 0x3f800000021d7808 */ /* 0x000fca0000000000 */
[----:B------:R-:W-:Y:S01]  /*0440*/  @!P1 FMUL R29, R29, 16777216 ;  /* 0x4b8000001d1d9820 */ /* 0x000fe20000400000 */
[----:B---3--:R-:W-:Y:S01]  /*0450*/  FADD R19, R19, -R15 ;  /* 0x8000000f13137221 */ /* 0x008fe20000000000 */
[----:B------:R-:W-:Y:S01]  /*0460*/  FADD R16, R16, -R12 ;  /* 0x8000000c10107221 */ /* 0x000fe20000000000 */
[----:B------:R-:W-:Y:S01]  /*0470*/  FADD R18, R18, -R14 ;  /* 0x8000000e12127221 */ /* 0x000fe20000000000 */
[----:B-1----:R-:W-:Y:S01]  /*0480*/  FMUL R2, R28, R29 ;  /* 0x0000001d1c027220 */ /* 0x002fe20000400000 */
[----:B------:R-:W-:Y:S01]  /*0490*/  FADD R17, R17, -R13 ;  /* 0x8000000d11117221 */ /* 0x000fe20000000000 */
[----:B----4-:R-:W-:Y:S01]  /*04a0*/  FADD R11, R11, -R15 ;  /* 0x8000000f0b0b7221 */ /* 0x010fe20000000000 */
[----:B------:R-:W-:Y:S01]  /*04b0*/  FADD R8, R8, -R12 ;  /* 0x8000000c08087221 */ /* 0x000fe20000000000 */
[----:B------:R-:W-:Y:S02]  /*04c0*/  FADD R12, R10, -R14 ;  /* 0x8000000e0a0c7221 */ /* 0x000fe40000000000 */
[C---:B------:R-:W-:Y:S01]  /*04d0*/  FMUL R10, R2.reuse, R11 ;  /* 0x0000000b020a7220 */ /* 0x040fe20000400000 */
[----:B------:R-:W-:Y:S01]  /*04e0*/  FMUL R2, R2, R19 ;  /* 0x0000001302027220 */ /* 0x000fe20000400000 */
[----:B------:R-:W-:Y:S01]  /*04f0*/  FADD R9, R9, -R13 ;  /* 0x8000000d09097221 */ /* 0x000fe20000000000 */
[C---:B------:R-:W-:Y:S01]  /*0500*/  FMUL R11, R5.reuse, R12 ;  /* 0x0000000c050b7220 */ /* 0x040fe20000400000 */
[----:B------:R-:W-:Y:S01]  /*0510*/  FMUL R5, R5, R18 ;  /* 0x0000001205057220 */ /* 0x000fe20000400000 */
[C---:B------:R-:W-:Y:S01]  /*0520*/  FMUL R15, R3.reuse, R8 ;  /* 0x00000008030f7220 */ /* 0x040fe20000400000 */
[C---:B------:R-:W-:Y:S01]  /*0530*/  FMUL R8, R4.reuse, R17 ;  /* 0x0000001104087220 */ /* 0x040fe20000400000 */
[----:B------:R-:W-:Y:S01]  /*0540*/  FMUL R13, R3, R16 ;  /* 0x00000010030d7220 */ /* 0x000fe20000400000 */
[----:B------:R-:W-:Y:S01]  /*0550*/  FMUL R12, R4, R9 ;  /* 0x00000009040c7220 */ /* 0x000fe20000400000 */
[----:B--2---:R-:W-:Y:S01]  /*0560*/  FFMA R2, R23, R2, R27 ;  /* 0x0000000217027223 */ /* 0x004fe2000000001b */
[----:B------:R-:W-:Y:S01]  /*0570*/  FFMA R5, R22, R5, R26 ;  /* 0x0000000516057223 */ /* 0x000fe2000000001a */
[----:B------:R-:W-:Y:S01]  /*0580*/  FFMA R8, R21, R8, R25 ;  /* 0x0000000815087223 */ /* 0x000fe20000000019 */
[----:B------:R-:W-:Y:S01]  /*0590*/  FFMA R10, R23, R10, R27 ;  /* 0x0000000a170a7223 */ /* 0x000fe2000000001b */
[C-C-:B------:R-:W-:Y:S01]  /*05a0*/  FFMA R3, R20.reuse, R15, R24.reuse ;  /* 0x0000000f14037223 */ /* 0x140fe20000000018 */
[----:B------:R-:W-:Y:S01]  /*05b0*/  FFMA R4, R20, R13, R24 ;  /* 0x0000000d14047223 */ /* 0x000fe20000000018 */
[----:B------:R-:W-:Y:S01]  /*05c0*/  FFMA R9, R21, R12, R25 ;  /* 0x0000000c15097223 */ /* 0x000fe20000000019 */
[----:B------:R-:W-:Y:S01]  /*05d0*/  FFMA R22, R22, R11, R26 ;  /* 0x0000000b16167223 */ /* 0x000fe2000000001a */
[----:B------:R-:W-:Y:S01]  /*05e0*/  FSETP.GEU.AND P6, PT, R2, RZ, PT ;  /* 0x000000ff0200720b */ /* 0x000fe20003fce000 */
[----:B0-----:R-:W-:Y:S01]  /*05f0*/  IMAD.WIDE R12, R0, 0x4, R6 ;  /* 0x00000004000c7825 */ /* 0x001fe200078e0206 */
[----:B------:R-:W-:-:S02]  /*0600*/  FSETP.GEU.AND P5, PT, R5, RZ, PT ;  /* 0x000000ff0500720b */ /* 0x000fc40003fae000 */
[----:B------:R-:W-:Y:S02]  /*0610*/  FSETP.GEU.AND P4, PT, R8, RZ, PT ;  /* 0x000000ff0800720b */ /* 0x000fe40003f8e000 */
[----:B------:R-:W-:Y:S02]  /*0620*/  FSETP.GEU.AND P3, PT, R10, RZ, PT ;  /* 0x000000ff0a00720b */ /* 0x000fe40003f6e000 */
[----:B------:R-:W-:Y:S02]  /*0630*/  SEL R7, R2, RZ, P6 ;  /* 0x000000ff02077207 */ /* 0x000fe40003000000 */
[----:B------:R-:W-:Y:S02]  /*0640*/  FSETP.GEU.AND P0, PT, R4, RZ, PT ;  /* 0x000000ff0400720b */ /* 0x000fe40003f0e000 */
[----:B------:R-:W-:Y:S02]  /*0650*/  FSETP.GEU.AND P2, PT, R22, RZ, PT ;  /* 0x000000ff1600720b */ /* 0x000fe40003f4e000 */
[----:B------:R-:W-:-:S02]  /*0660*/  FSETP.GEU.AND P1, PT, R9, RZ, PT ;  /* 0x000000ff0900720b */ /* 0x000fc40003f2e000 */
[----:B------:R-:W-:Y:S02]  /*0670*/  FSETP.GEU.AND P6, PT, R3, RZ, PT ;  /* 0x000000ff0300720b */ /* 0x000fe40003fce000 */
[----:B------:R-:W-:Y:S02]  /*0680*/  SEL R6, R5, RZ, P5 ;  /* 0x000000ff05067207 */ /* 0x000fe40002800000 */
[----:B------:R-:W-:Y:S02]  /*0690*/  SEL R5, R8, RZ, P4 ;  /* 0x000000ff08057207 */ /* 0x000fe40002000000 */
[----:B------:R-:W-:Y:S02]  /*06a0*/  SEL R11, R10, RZ, P3 ;  /* 0x000000ff0a0b7207 */ /* 0x000fe40001800000 */
[----:B------:R-:W-:Y:S02]  /*06b0*/  SEL R10, R22, RZ, P2 ;  /* 0x000000ff160a7207 */ /* 0x000fe40001000000 */
[----:B------:R-:W-:-:S02]  /*06c0*/  SEL R9, R9, RZ, P1 ;  /* 0x000000ff09097207 */ /* 0x000fc40000800000 */
[----:B------:R-:W-:Y:S02]  /*06d0*/  SEL R8, R3, RZ, P6 ;  /* 0x000000ff03087207 */ /* 0x000fe40003000000 */
[----:B------:R-:W-:-:S03]  /*06e0*/  SEL R4, R4, RZ, P0 ;  /* 0x000000ff04047207 */ /* 0x000fc60000000000 */
[----:B------:R-:W-:Y:S04]  /*06f0*/  STG.E.128 desc[UR4][R12.64], R8 ;  /* 0x000000080c007986 */ /* 0x000fe8000c101d04 */
[----:B------:R-:W-:Y:S01]  /*0700*/  STG.E.128 desc[UR4][R12.64+0x800], R4 ;  /* 0x000800040c007986 */ /* 0x000fe2000c101d04 */
[----:B------:R-:W-:Y:S05]  /*0710*/  EXIT ;  /* 0x000000000000794d */ /* 0x000fea0003800000 */
.L_x_0:
[----:B------:R-:W-:-:S00]  /*0720*/  BRA `(.L_x_0) ;  /* 0xfffffffc00fc7947 */ /* 0x000fc0000383ffff */
[----:B------:R-:W-:-:S00]  /*0730*/  NOP ;  /* 0x0000000000007918 */ /* 0x000fc00000000000 */
        /* <DEDUP_REMOVED lines=12> */
.L_x_1:


//--------------------- .nv.global.init           --------------------------
	.section	.nv.global.init,"aw",@progbits
.nv.global.init:
	.type		_$_str,@object
	.size		_$_str,(_$_str_$_2 - _$_str)
_$_str:
        /*0000*/ 	.byte	0x5f, 0x5f, 0x43, 0x55, 0x44, 0x41, 0x5f, 0x46, 0x54, 0x5a, 0x00
	.type		_$_str_$_2,@object
	.size		_$_str_$_2,(.L_1 - _$_str_$_2)
_$_str_$_2:
        /*000b*/ 	.byte	0x5f, 0x5f, 0x43, 0x55, 0x44, 0x41, 0x5f, 0x50, 0x52, 0x45, 0x43, 0x5f, 0x53, 0x51, 0x52, 0x54
        /*001b*/ 	.byte	0x00
.L_1:


//--------------------- .nv.constant0.triton_poi_fused__native_batch_norm_legit_no_training_relu_4 --------------------------
	.section	.nv.constant0.triton_poi_fused__native_batch_norm_legit_no_training_relu_4,"a",@progbits
	.sectionflags	@""
	.align	4
.nv.constant0.triton_poi_fused__native_batch_norm_legit_no_training_relu_4:
	.zero		580
